	.headerflags	@"EF_CUDA_TEXMODE_UNIFIED EF_CUDA_64BIT_ADDRESS EF_CUDA_ACCELERATORS EF_CUDA_SM90 EF_CUDA_VIRTUAL_SM(EF_CUDA_SM90)"
	.elftype	@"ET_EXEC"


//--------------------- .nv.info                  --------------------------
	.section	.nv.info,"",@"SHT_CUDA_INFO"
	.align	4


	//----- nvinfo : EIATTR_REGCOUNT
	.align		4
        /*0000*/ 	.byte	0x04, 0x2f
        /*0002*/ 	.short	(.L_1 - .L_0)
	.align		4
.L_0:
        /*0004*/ 	.word	index@(triton_poi_fused_reflection_pad2d_24)
        /*0008*/ 	.word	0x00000012


	//----- nvinfo : EIATTR_MIN_STACK_SIZE
	.align		4
.L_1:
        /*000c*/ 	.byte	0x04, 0x12
        /*000e*/ 	.short	(.L_3 - .L_2)
	.align		4
.L_2:
        /*0010*/ 	.word	index@(triton_poi_fused_reflection_pad2d_24)
        /*0014*/ 	.word	0x00000000


	//----- nvinfo : EIATTR_FRAME_SIZE
	.align		4
.L_3:
        /*0018*/ 	.byte	0x04, 0x11
        /*001a*/ 	.short	(.L_5 - .L_4)
	.align		4
.L_4:
        /*001c*/ 	.word	index@(triton_poi_fused_reflection_pad2d_24)
        /*0020*/ 	.word	0x00000000


	//----- nvinfo : EIATTR_MIN_STACK_SIZE
	.align		4
.L_5:
        /*0024*/ 	.byte	0x04, 0x12
        /*0026*/ 	.short	(.L_7 - .L_6)
	.align		4
.L_6:
        /*0028*/ 	.word	index@(triton_poi_fused_reflection_pad2d_24)
        /*002c*/ 	.word	0x00000000
.L_7:


//--------------------- .nv.info.triton_poi_fused_reflection_pad2d_24 --------------------------
	.section	.nv.info.triton_poi_fused_reflection_pad2d_24,"",@"SHT_CUDA_INFO"
	.sectionflags	@""
	.align	4


	//----- nvinfo : EIATTR_CUDA_API_VERSION
	.align		4
        /*0000*/ 	.byte	0x04, 0x37
        /*0002*/ 	.short	(.L_9 - .L_8)
.L_8:
        /*0004*/ 	.word	0x0000007c


	//----- nvinfo : EIATTR_KPARAM_INFO
	.align		4
.L_9:
        /*0008*/ 	.byte	0x04, 0x17
        /*000a*/ 	.short	(.L_11 - .L_10)
.L_10:
        /*000c*/ 	.word	0x00000000
        /*0010*/ 	.short	0x0002
        /*0012*/ 	.short	0x0010
        /*0014*/ 	.byte	0x00, 0xf0, 0x11, 0x00


	//----- nvinfo : EIATTR_KPARAM_INFO
	.align		4
.L_11:
        /*0018*/ 	.byte	0x04, 0x17
        /*001a*/ 	.short	(.L_13 - .L_12)
.L_12:
        /*001c*/ 	.word	0x00000000
        /*0020*/ 	.short	0x0001
        /*0022*/ 	.short	0x0008
        /*0024*/ 	.byte	0x00, 0xf4, 0x21, 0x00


	//----- nvinfo : EIATTR_KPARAM_INFO
	.align		4
.L_13:
        /*0028*/ 	.byte	0x04, 0x17
        /*002a*/ 	.short	(.L_15 - .L_14)
.L_14:
        /*002c*/ 	.word	0x00000000
        /*0030*/ 	.short	0x0000
        /*0032*/ 	.short	0x0000
        /*0034*/ 	.byte	0x00, 0xf4, 0x21, 0x00


	//----- nvinfo : EIATTR_SPARSE_MMA_MASK
	.align		4
.L_15:
        /*0038*/ 	.byte	0x03, 0x50
        /*003a*/ 	.short	0x0000


	//----- nvinfo : EIATTR_MAXREG_COUNT
	.align		4
        /*003c*/ 	.byte	0x03, 0x1b
        /*003e*/ 	.short	0x00ff


	//----- nvinfo : EIATTR_EXIT_INSTR_OFFSETS
	.align		4
        /*0040*/ 	.byte	0x04, 0x1c
        /*0042*/ 	.short	(.L_17 - .L_16)


	//   ....[0]....
.L_16:
        /*0044*/ 	.word	0x000005a0


	//----- nvinfo : EIATTR_REQNTID
	.align		4
.L_17:
        /*0048*/ 	.byte	0x04, 0x10
        /*004a*/ 	.short	(.L_19 - .L_18)
.L_18:
        /*004c*/ 	.word	0x00000080
        /*0050*/ 	.word	0x00000001
        /*0054*/ 	.word	0x00000001


	//----- nvinfo : EIATTR_CBANK_PARAM_SIZE
	.align		4
.L_19:
        /*0058*/ 	.byte	0x03, 0x19
        /*005a*/ 	.short	0x0014


	//----- nvinfo : EIATTR_PARAM_CBANK
	.align		4
        /*005c*/ 	.byte	0x04, 0x0a
        /*005e*/ 	.short	(.L_21 - .L_20)
	.align		4
.L_20:
        /*0060*/ 	.word	index@(.nv.constant0.triton_poi_fused_reflection_pad2d_24)
        /*0064*/ 	.short	0x0210
        /*0066*/ 	.short	0x0014


	//----- nvinfo : EIATTR_SW_WAR
	.align		4
.L_21:
        /*0068*/ 	.byte	0x04, 0x36
        /*006a*/ 	.short	(.L_23 - .L_22)
.L_22:
        /*006c*/ 	.word	0x00000008
.L_23:


//--------------------- .nv.callgraph             --------------------------
	.section	.nv.callgraph,"",@"SHT_CUDA_CALLGRAPH"
	.align	4
	.sectionentsize	8
	.align		4
        /*0000*/ 	.word	0x00000000
	.align		4
        /*0004*/ 	.word	0xffffffff
	.align		4
        /*0008*/ 	.word	0x00000000
	.align		4
        /*000c*/ 	.word	0xfffffffe
	.align		4
        /*0010*/ 	.word	0x00000000
	.align		4
        /*0014*/ 	.word	0xfffffffd
	.align		4
        /*0018*/ 	.word	0x00000000
	.align		4
        /*001c*/ 	.word	0xfffffffc


//--------------------- .text.triton_poi_fused_reflection_pad2d_24 --------------------------
	.section	.text.triton_poi_fused_reflection_pad2d_24,"ax",@progbits
	.align	128
        .global         triton_poi_fused_reflection_pad2d_24
        .type           triton_poi_fused_reflection_pad2d_24,@function
        .size           triton_poi_fused_reflection_pad2d_24,(.L_x_1 - triton_poi_fused_reflection_pad2d_24)
        .other          triton_poi_fused_reflection_pad2d_24,@"STO_CUDA_ENTRY STV_DEFAULT"
triton_poi_fused_reflection_pad2d_24:
.text.triton_poi_fused_reflection_pad2d_24:
[----:B------:R-:W-:Y:S01]  /*0000*/  LDC R1, c[0x0][0x28] ;  /* 0x00000a00ff017b82 */ /* 0x000fe20000000800 */
[----:B------:R-:W1:Y:S01]  /*0010*/  S2R R0, SR_TID.X ;  /* 0x0000000000007919 */ /* 0x000e620000002100 */
[----:B------:R-:W-:-:S06]  /*0020*/  ULDC.64 UR4, c[0x0][0x208] ;  /* 0x0000820000047ab9 */ /* 0x000fcc0000000a00 */
[----:B------:R-:W2:Y:S01]  /*0030*/  LDC.64 R14, c[0x0][0x218] ;  /* 0x00008600ff0e7b82 */ /* 0x000ea20000000a00 */
[----:B------:R-:W3:Y:S01]  /*0040*/  S2R R3, SR_CTAID.X ;  /* 0x0000000000037919 */ /* 0x000ee20000002500 */
[----:B-1----:R-:W-:-:S05]  /*0050*/  IMAD.SHL.U32 R0, R0, 0x4, RZ ;  /* 0x0000000400007824 */ /* 0x002fca00078e00ff */
[----:B------:R-:W-:-:S05]  /*0060*/  LOP3.LUT R0, R0, 0x1fc, RZ, 0xc0, !PT ;  /* 0x000001fc00007812 */ /* 0x000fca00078ec0ff */
[----:B---3--:R-:W-:-:S04]  /*0070*/  IMAD R0, R3, 0x200, R0 ;  /* 0x0000020003007824 */ /* 0x008fc800078e0200 */
[C---:B------:R-:W-:Y:S01]  /*0080*/  VIADD R2, R0.reuse, 0x2 ;  /* 0x0000000200027836 */ /* 0x040fe20000000000 */
[----:B------:R-:W-:Y:S01]  /*0090*/  IADD3 R6, R0, 0x1, RZ ;  /* 0x0000000100067810 */ /* 0x000fe20007ffe0ff */
[----:B------:R-:W-:-:S04]  /*00a0*/  IMAD.HI R5, R0, 0x2aaaaaab, RZ ;  /* 0x2aaaaaab00057827 */ /* 0x000fc800078e02ff */
[----:B------:R-:W-:-:S04]  /*00b0*/  IMAD.HI R3, R6, 0x2aaaaaab, RZ ;  /* 0x2aaaaaab06037827 */ /* 0x000fc800078e02ff */
[----:B------:R-:W-:Y:S01]  /*00c0*/  IMAD.HI R9, R2, 0x2aaaaaab, RZ ;  /* 0x2aaaaaab02097827 */ /* 0x000fe200078e02ff */
[----:B------:R-:W-:Y:S02]  /*00d0*/  LEA.HI R4, R3, R3, RZ, 0x1 ;  /* 0x0000000303047211 */ /* 0x000fe400078f08ff */
[----:B------:R-:W-:Y:S01]  /*00e0*/  LEA.HI R3, R5, R5, RZ, 0x1 ;  /* 0x0000000505037211 */ /* 0x000fe200078f08ff */
[----:B------:R-:W-:-:S04]  /*00f0*/  IMAD.HI R10, R0, 0x38e38e39, RZ ;  /* 0x38e38e39000a7827 */ /* 0x000fc800078e02ff */
[----:B------:R-:W-:Y:S02]  /*0100*/  VIADD R7, R0, 0x3 ;  /* 0x0000000300077836 */ /* 0x000fe40000000000 */
[----:B------:R-:W-:Y:S01]  /*0110*/  IMAD R5, R4, 0x6, RZ ;  /* 0x0000000604057824 */ /* 0x000fe200078e02ff */
[----:B------:R-:W-:Y:S01]  /*0120*/  LEA.HI R4, R9, R9, RZ, 0x1 ;  /* 0x0000000909047211 */ /* 0x000fe200078f08ff */
[----:B------:R-:W-:Y:S01]  /*0130*/  IMAD.HI R8, R7, 0x2aaaaaab, RZ ;  /* 0x2aaaaaab07087827 */ /* 0x000fe200078e02ff */
[----:B------:R-:W-:Y:S02]  /*0140*/  SHF.R.U32.HI R9, RZ, 0x1f, R10 ;  /* 0x0000001fff097819 */ /* 0x000fe4000001160a */
[----:B------:R-:W-:Y:S01]  /*0150*/  LOP3.LUT R11, RZ, R5, RZ, 0x33, !PT ;  /* 0x00000005ff0b7212 */ /* 0x000fe200078e33ff */
[----:B------:R-:W-:Y:S01]  /*0160*/  IMAD.HI R13, R4, 0x2aaaaaab, RZ ;  /* 0x2aaaaaab040d7827 */ /* 0x000fe200078e02ff */
[----:B------:R-:W-:Y:S02]  /*0170*/  LEA.HI R5, R10, R9, RZ, 0x1d ;  /* 0x000000090a057211 */ /* 0x000fe400078fe8ff */
[----:B------:R-:W-:Y:S01]  /*0180*/  LEA.HI R8, R8, R8, RZ, 0x1 ;  /* 0x0000000808087211 */ /* 0x000fe200078f08ff */
[----:B------:R-:W-:Y:S01]  /*0190*/  IMAD R9, R3, 0x6, RZ ;  /* 0x0000000603097824 */ /* 0x000fe200078e02ff */
[----:B------:R-:W-:Y:S01]  /*01a0*/  LEA.HI R13, R13, R13, RZ, 0x1 ;  /* 0x0000000d0d0d7211 */ /* 0x000fe200078f08ff */
[----:B------:R-:W-:Y:S01]  /*01b0*/  IMAD.HI R12, R3, 0x2aaaaaab, RZ ;  /* 0x2aaaaaab030c7827 */ /* 0x000fe200078e02ff */
[----:B------:R-:W-:-:S02]  /*01c0*/  IADD3 R6, R6, R11, RZ ;  /* 0x0000000b06067210 */ /* 0x000fc40007ffe0ff */
[----:B------:R-:W-:Y:S01]  /*01d0*/  LOP3.LUT R9, RZ, R9, RZ, 0x33, !PT ;  /* 0x00000009ff097212 */ /* 0x000fe200078e33ff */
[----:B------:R-:W-:Y:S01]  /*01e0*/  IMAD R8, R8, 0x6, RZ ;  /* 0x0000000608087824 */ /* 0x000fe200078e02ff */
[----:B------:R-:W-:Y:S01]  /*01f0*/  LEA.HI R12, R12, R12, RZ, 0x1 ;  /* 0x0000000c0c0c7211 */ /* 0x000fe200078f08ff */
[----:B------:R-:W-:Y:S01]  /*0200*/  IMAD R13, R13, 0x6, RZ ;  /* 0x000000060d0d7824 */ /* 0x000fe200078e02ff */
[----:B------:R-:W-:Y:S01]  /*0210*/  LEA R5, R5, 0xf, 0x4 ;  /* 0x0000000f05057811 */ /* 0x000fe200078e20ff */
[----:B------:R-:W-:Y:S01]  /*0220*/  IMAD.IADD R9, R0, 0x1, R9 ;  /* 0x0000000100097824 */ /* 0x000fe200078e0209 */
[----:B------:R-:W-:Y:S01]  /*0230*/  LOP3.LUT R8, RZ, R8, RZ, 0x33, !PT ;  /* 0x00000008ff087212 */ /* 0x000fe200078e33ff */
[----:B------:R-:W-:Y:S01]  /*0240*/  IMAD R10, R4, 0x6, RZ ;  /* 0x00000006040a7824 */ /* 0x000fe200078e02ff */
[----:B------:R-:W-:Y:S01]  /*0250*/  LOP3.LUT R13, RZ, R13, RZ, 0x33, !PT ;  /* 0x0000000dff0d7212 */ /* 0x000fe200078e33ff */
[----:B------:R-:W-:Y:S01]  /*0260*/  IMAD R12, R12, 0x6, RZ ;  /* 0x000000060c0c7824 */ /* 0x000fe200078e02ff */
[----:B------:R-:W-:Y:S01]  /*0270*/  IABS R9, R9 ;  /* 0x0000000900097213 */ /* 0x000fe20000000000 */
[----:B------:R-:W-:Y:S01]  /*0280*/  IMAD.IADD R8, R7, 0x1, R8 ;  /* 0x0000000107087824 */ /* 0x000fe200078e0208 */
[----:B------:R-:W-:-:S02]  /*0290*/  LOP3.LUT R7, RZ, R10, RZ, 0x33, !PT ;  /* 0x0000000aff077212 */ /* 0x000fc400078e33ff */
[----:B------:R-:W-:Y:S02]  /*02a0*/  LOP3.LUT R12, RZ, R12, RZ, 0x33, !PT ;  /* 0x0000000cff0c7212 */ /* 0x000fe400078e33ff */
[----:B------:R-:W-:Y:S02]  /*02b0*/  IADD3 R13, R4, R13, RZ ;  /* 0x0000000d040d7210 */ /* 0x000fe40007ffe0ff */
[----:B------:R-:W-:Y:S01]  /*02c0*/  IABS R4, R6 ;  /* 0x0000000600047213 */ /* 0x000fe20000000000 */
[----:B------:R-:W-:Y:S01]  /*02d0*/  IMAD.MOV.U32 R6, RZ, RZ, R9 ;  /* 0x000000ffff067224 */ /* 0x000fe200078e0009 */
[----:B------:R-:W-:Y:S01]  /*02e0*/  IADD3 R7, R2, R7, RZ ;  /* 0x0000000702077210 */ /* 0x000fe20007ffe0ff */
[----:B------:R-:W-:Y:S01]  /*02f0*/  IMAD.IADD R12, R3, 0x1, R12 ;  /* 0x00000001030c7824 */ /* 0x000fe200078e020c */
[----:B------:R-:W-:Y:S01]  /*0300*/  IABS R8, R8 ;  /* 0x0000000800087213 */ /* 0x000fe20000000000 */
[----:B------:R-:W1:Y:S01]  /*0310*/  LDC.64 R2, c[0x0][0x210] ;  /* 0x00008400ff027b82 */ /* 0x000e620000000a00 */
[----:B------:R-:W-:-:S02]  /*0320*/  IABS R9, R7 ;  /* 0x0000000700097213 */ /* 0x000fc40000000000 */
[----:B------:R-:W-:Y:S01]  /*0330*/  IADD3 R6, R6, -0x3, RZ ;  /* 0xfffffffd06067810 */ /* 0x000fe20007ffe0ff */
[----:B------:R-:W-:Y:S01]  /*0340*/  IMAD.MOV.U32 R7, RZ, RZ, R8 ;  /* 0x000000ffff077224 */ /* 0x000fe200078e0008 */
[----:B------:R-:W-:Y:S02]  /*0350*/  IABS R12, R12 ;  /* 0x0000000c000c7213 */ /* 0x000fe40000000000 */
[----:B------:R-:W-:Y:S02]  /*0360*/  IABS R10, R6 ;  /* 0x00000006000a7213 */ /* 0x000fe40000000000 */
[----:B------:R-:W-:Y:S01]  /*0370*/  IADD3 R6, R7, -0x3, RZ ;  /* 0xfffffffd07067810 */ /* 0x000fe20007ffe0ff */
[----:B------:R-:W-:Y:S01]  /*0380*/  IMAD.MOV.U32 R8, RZ, RZ, R12 ;  /* 0x000000ffff087224 */ /* 0x000fe200078e000c */
[----:B------:R-:W-:Y:S01]  /*0390*/  IABS R13, R13 ;  /* 0x0000000d000d7213 */ /* 0x000fe20000000000 */
[----:B------:R-:W-:Y:S01]  /*03a0*/  VIADD R7, R9, 0xfffffffd ;  /* 0xfffffffd09077836 */ /* 0x000fe20000000000 */
[----:B------:R-:W-:-:S02]  /*03b0*/  IADD3 R4, R4, -0x3, RZ ;  /* 0xfffffffd04047810 */ /* 0x000fc40007ffe0ff */
[----:B------:R-:W-:Y:S02]  /*03c0*/  IABS R12, R6 ;  /* 0x00000006000c7213 */ /* 0x000fe40000000000 */
[----:B------:R-:W-:Y:S02]  /*03d0*/  MOV R6, R13 ;  /* 0x0000000d00067202 */ /* 0x000fe40000000f00 */
[----:B------:R-:W-:Y:S02]  /*03e0*/  IABS R9, R4 ;  /* 0x0000000400097213 */ /* 0x000fe40000000000 */
[----:B------:R-:W-:Y:S01]  /*03f0*/  IADD3 R4, R8, -0x3, RZ ;  /* 0xfffffffd08047810 */ /* 0x000fe20007ffe0ff */
[----:B------:R-:W-:Y:S01]  /*0400*/  IMAD.MOV.U32 R8, RZ, RZ, R10 ;  /* 0x000000ffff087224 */ /* 0x000fe200078e000a */
[----:B------:R-:W-:Y:S01]  /*0410*/  IABS R7, R7 ;  /* 0x0000000700077213 */ /* 0x000fe20000000000 */
[----:B------:R-:W-:Y:S01]  /*0420*/  IMAD.MOV.U32 R10, RZ, RZ, R9 ;  /* 0x000000ffff0a7224 */ /* 0x000fe200078e0009 */
[----:B------:R-:W-:-:S02]  /*0430*/  IADD3 R6, R6, -0x3, RZ ;  /* 0xfffffffd06067810 */ /* 0x000fc40007ffe0ff */
[----:B------:R-:W-:Y:S01]  /*0440*/  IABS R11, R4 ;  /* 0x00000004000b7213 */ /* 0x000fe20000000000 */
[C---:B------:R-:W-:Y:S01]  /*0450*/  IMAD.IADD R4, R5.reuse, 0x1, -R8 ;  /* 0x0000000105047824 */ /* 0x040fe200078e0a08 */
[----:B------:R-:W-:Y:S02]  /*0460*/  MOV R8, R7 ;  /* 0x0000000700087202 */ /* 0x000fe40000000f00 */
[----:B------:R-:W-:Y:S01]  /*0470*/  IABS R9, R6 ;  /* 0x0000000600097213 */ /* 0x000fe20000000000 */
[----:B------:R-:W-:Y:S01]  /*0480*/  IMAD.IADD R6, R5, 0x1, -R10 ;  /* 0x0000000105067824 */ /* 0x000fe200078e0a0a */
[----:B------:R-:W-:Y:S02]  /*0490*/  IADD3 R7, R5, -R8, RZ ;  /* 0x8000000805077210 */ /* 0x000fe40007ffe0ff */
[----:B------:R-:W-:Y:S01]  /*04a0*/  IADD3 R5, R5, -R12, RZ ;  /* 0x8000000c05057210 */ /* 0x000fe20007ffe0ff */
[----:B------:R-:W-:Y:S02]  /*04b0*/  IMAD.MOV.U32 R8, RZ, RZ, R9 ;  /* 0x000000ffff087224 */ /* 0x000fe400078e0009 */
[----:B------:R-:W-:-:S02]  /*04c0*/  IMAD R9, R11, -0x4, R4 ;  /* 0xfffffffc0b097824 */ /* 0x000fc400078e0204 */
[----:B------:R-:W-:Y:S02]  /*04d0*/  IMAD R11, R11, -0x4, R6 ;  /* 0xfffffffc0b0b7824 */ /* 0x000fe400078e0206 */
[C---:B------:R-:W-:Y:S02]  /*04e0*/  IMAD R7, R8.reuse, -0x4, R7 ;  /* 0xfffffffc08077824 */ /* 0x040fe400078e0207 */
[----:B------:R-:W-:Y:S02]  /*04f0*/  IMAD R5, R8, -0x4, R5 ;  /* 0xfffffffc08057824 */ /* 0x000fe400078e0205 */
[----:B-1----:R-:W-:-:S04]  /*0500*/  IMAD.WIDE R8, R9, 0x4, R2 ;  /* 0x0000000409087825 */ /* 0x002fc800078e0202 */
[--C-:B------:R-:W-:Y:S01]  /*0510*/  IMAD.WIDE R10, R11, 0x4, R2.reuse ;  /* 0x000000040b0a7825 */ /* 0x100fe200078e0202 */
[----:B------:R-:W3:Y:S03]  /*0520*/  LDG.E.EL R4, desc[UR4][R8.64] ;  /* 0x0000000408047981 */ /* 0x000ee6000c2e1900 */
[----:B------:R-:W-:-:S04]  /*0530*/  IMAD.WIDE R12, R7, 0x4, R2 ;  /* 0x00000004070c7825 */ /* 0x000fc800078e0202 */
[----:B------:R-:W-:Y:S01]  /*0540*/  IMAD.WIDE R2, R5, 0x4, R2 ;  /* 0x0000000405027825 */ /* 0x000fe200078e0202 */
[----:B------:R-:W3:Y:S04]  /*0550*/  LDG.E.EL R6, desc[UR4][R12.64] ;  /* 0x000000040c067981 */ /* 0x000ee8000c2e1900 */
[----:B------:R-:W3:Y:S04]  /*0560*/  LDG.E.EL R5, desc[UR4][R10.64] ;  /* 0x000000040a057981 */ /* 0x000ee8000c2e1900 */
[----:B------:R-:W3:Y:S01]  /*0570*/  LDG.E.EL R7, desc[UR4][R2.64] ;  /* 0x0000000402077981 */ /* 0x000ee2000c2e1900 */
[----:B--2---:R-:W-:-:S05]  /*0580*/  IMAD.WIDE R14, R0, 0x4, R14 ;  /* 0x00000004000e7825 */ /* 0x004fca00078e020e */
[----:B---3--:R-:W-:Y:S01]  /*0590*/  STG.E.128 desc[UR4][R14.64], R4 ;  /* 0x000000040e007986 */ /* 0x008fe2000c101d04 */
[----:B------:R-:W-:Y:S05]  /*05a0*/  EXIT ;  /* 0x000000000000794d */ /* 0x000fea0003800000 */
.L_x_0:
[----:B------:R-:W-:-:S00]  /*05b0*/  BRA `(.L_x_0) ;  /* 0xfffffffc00fc7947 */ /* 0x000fc0000383ffff */
[----:B------:R-:W-:-:S00]  /*05c0*/  NOP ;  /* 0x0000000000007918 */ /* 0x000fc00000000000 */
        /* <DEDUP_REMOVED lines=11> */
.L_x_1:


//--------------------- .nv.constant0.triton_poi_fused_reflection_pad2d_24 --------------------------
	.section	.nv.constant0.triton_poi_fused_reflection_pad2d_24,"a",@progbits
	.sectionflags	@""
	.align	4
.nv.constant0.triton_poi_fused_reflection_pad2d_24:
	.zero		548
